//
// Generated by NVIDIA NVVM Compiler
//
// Compiler Build ID: CL-36424714
// Cuda compilation tools, release 13.0, V13.0.88
// Based on NVVM 20.0.0
//

.version 9.0
.target sm_100
.address_size 64

	// .globl	_Z12setup_kernelP17curandStateXORWOW
.global .align 4 .b8 precalc_xorwow_matrix[102400];
.global .align 4 .b8 precalc_xorwow_offset_matrix[102400];
.global .align 4 .b8 mrg32k3aM1[2304];
.global .align 4 .b8 mrg32k3aM2[2304];
.global .align 4 .b8 mrg32k3aM1SubSeq[2016];
.global .align 4 .b8 mrg32k3aM2SubSeq[2016];
.global .align 4 .b8 mrg32k3aM1Seq[2304];
.global .align 4 .b8 mrg32k3aM2Seq[2304];
.const .align 8 .b8 __cr_lgamma_table[72];

.visible .entry _Z12setup_kernelP17curandStateXORWOW(
	.param .u64 .ptr .align 1 _Z12setup_kernelP17curandStateXORWOW_param_0
)
{
	.reg .pred 	%p<24>;
	.reg .b32 	%r<406>;
	.reg .b64 	%rd<18>;

	ld.param.u64 	%rd8, [_Z12setup_kernelP17curandStateXORWOW_param_0];
	cvta.to.global.u64 	%rd9, %rd8;
	mov.u32 	%r182, %tid.x;
	mov.u32 	%r183, %ntid.x;
	mov.u32 	%r184, %ctaid.x;
	mad.lo.s32 	%r185, %r183, %r184, %r182;
	cvt.s64.s32 	%rd17, %r185;
	mul.wide.s32 	%rd10, %r185, 48;
	add.s64 	%rd2, %rd9, %rd10;
	mov.b32 	%r186, 1593684748;
	mov.b32 	%r187, 832094735;
	st.global.v2.u32 	[%rd2], {%r187, %r186};
	mov.b32 	%r188, -123459836;
	mov.b32 	%r189, 1111207954;
	st.global.v2.u32 	[%rd2+8], {%r189, %r188};
	mov.b32 	%r190, 1476011280;
	mov.b32 	%r191, -589760388;
	st.global.v2.u32 	[%rd2+16], {%r191, %r190};
	setp.eq.s32 	%p1, %r185, 0;
	@%p1 bra 	$L__BB0_42;
	mov.b32 	%r312, 0;
	mov.u64 	%rd12, precalc_xorwow_matrix;
$L__BB0_2:
	and.b64  	%rd4, %rd17, 3;
	setp.eq.s64 	%p2, %rd4, 0;
	@%p2 bra 	$L__BB0_41;
	mul.wide.u32 	%rd11, %r312, 3200;
	add.s64 	%rd5, %rd12, %rd11;
	cvt.u32.u64 	%r2, %rd4;
	mov.b32 	%r313, 0;
$L__BB0_4:
	mov.b32 	%r326, 0;
	mov.u32 	%r327, %r326;
	mov.u32 	%r328, %r326;
	mov.u32 	%r329, %r326;
	mov.u32 	%r330, %r326;
	mov.u32 	%r319, %r326;
$L__BB0_5:
	mul.wide.u32 	%rd13, %r319, 4;
	add.s64 	%rd14, %rd2, %rd13;
	ld.global.u32 	%r10, [%rd14+4];
	shl.b32 	%r11, %r319, 5;
	mov.b32 	%r325, 0;
$L__BB0_6:
	.pragma "nounroll";
	shr.u32 	%r196, %r10, %r325;
	and.b32  	%r197, %r196, 1;
	setp.eq.b32 	%p3, %r197, 1;
	not.pred 	%p4, %p3;
	add.s32 	%r198, %r11, %r325;
	mul.lo.s32 	%r199, %r198, 5;
	mul.wide.u32 	%rd15, %r199, 4;
	add.s64 	%rd6, %rd5, %rd15;
	@%p4 bra 	$L__BB0_8;
	ld.global.u32 	%r200, [%rd6];
	xor.b32  	%r330, %r330, %r200;
	ld.global.u32 	%r201, [%rd6+4];
	xor.b32  	%r329, %r329, %r201;
	ld.global.u32 	%r202, [%rd6+8];
	xor.b32  	%r328, %r328, %r202;
	ld.global.u32 	%r203, [%rd6+12];
	xor.b32  	%r327, %r327, %r203;
	ld.global.u32 	%r204, [%rd6+16];
	xor.b32  	%r326, %r326, %r204;
$L__BB0_8:
	and.b32  	%r206, %r196, 2;
	setp.eq.s32 	%p5, %r206, 0;
	@%p5 bra 	$L__BB0_10;
	ld.global.u32 	%r207, [%rd6+20];
	xor.b32  	%r330, %r330, %r207;
	ld.global.u32 	%r208, [%rd6+24];
	xor.b32  	%r329, %r329, %r208;
	ld.global.u32 	%r209, [%rd6+28];
	xor.b32  	%r328, %r328, %r209;
	ld.global.u32 	%r210, [%rd6+32];
	xor.b32  	%r327, %r327, %r210;
	ld.global.u32 	%r211, [%rd6+36];
	xor.b32  	%r326, %r326, %r211;
$L__BB0_10:
	and.b32  	%r213, %r196, 4;
	setp.eq.s32 	%p6, %r213, 0;
	@%p6 bra 	$L__BB0_12;
	ld.global.u32 	%r214, [%rd6+40];
	xor.b32  	%r330, %r330, %r214;
	ld.global.u32 	%r215, [%rd6+44];
	xor.b32  	%r329, %r329, %r215;
	ld.global.u32 	%r216, [%rd6+48];
	xor.b32  	%r328, %r328, %r216;
	ld.global.u32 	%r217, [%rd6+52];
	xor.b32  	%r327, %r327, %r217;
	ld.global.u32 	%r218, [%rd6+56];
	xor.b32  	%r326, %r326, %r218;
$L__BB0_12:
	and.b32  	%r220, %r196, 8;
	setp.eq.s32 	%p7, %r220, 0;
	@%p7 bra 	$L__BB0_14;
	ld.global.u32 	%r221, [%rd6+60];
	xor.b32  	%r330, %r330, %r221;
	ld.global.u32 	%r222, [%rd6+64];
	xor.b32  	%r329, %r329, %r222;
	ld.global.u32 	%r223, [%rd6+68];
	xor.b32  	%r328, %r328, %r223;
	ld.global.u32 	%r224, [%rd6+72];
	xor.b32  	%r327, %r327, %r224;
	ld.global.u32 	%r225, [%rd6+76];
	xor.b32  	%r326, %r326, %r225;
$L__BB0_14:
	and.b32  	%r227, %r196, 16;
	setp.eq.s32 	%p8, %r227, 0;
	@%p8 bra 	$L__BB0_16;
	ld.global.u32 	%r228, [%rd6+80];
	xor.b32  	%r330, %r330, %r228;
	ld.global.u32 	%r229, [%rd6+84];
	xor.b32  	%r329, %r329, %r229;
	ld.global.u32 	%r230, [%rd6+88];
	xor.b32  	%r328, %r328, %r230;
	ld.global.u32 	%r231, [%rd6+92];
	xor.b32  	%r327, %r327, %r231;
	ld.global.u32 	%r232, [%rd6+96];
	xor.b32  	%r326, %r326, %r232;
$L__BB0_16:
	and.b32  	%r234, %r196, 32;
	setp.eq.s32 	%p9, %r234, 0;
	@%p9 bra 	$L__BB0_18;
	ld.global.u32 	%r235, [%rd6+100];
	xor.b32  	%r330, %r330, %r235;
	ld.global.u32 	%r236, [%rd6+104];
	xor.b32  	%r329, %r329, %r236;
	ld.global.u32 	%r237, [%rd6+108];
	xor.b32  	%r328, %r328, %r237;
	ld.global.u32 	%r238, [%rd6+112];
	xor.b32  	%r327, %r327, %r238;
	ld.global.u32 	%r239, [%rd6+116];
	xor.b32  	%r326, %r326, %r239;
$L__BB0_18:
	and.b32  	%r241, %r196, 64;
	setp.eq.s32 	%p10, %r241, 0;
	@%p10 bra 	$L__BB0_20;
	ld.global.u32 	%r242, [%rd6+120];
	xor.b32  	%r330, %r330, %r242;
	ld.global.u32 	%r243, [%rd6+124];
	xor.b32  	%r329, %r329, %r243;
	ld.global.u32 	%r244, [%rd6+128];
	xor.b32  	%r328, %r328, %r244;
	ld.global.u32 	%r245, [%rd6+132];
	xor.b32  	%r327, %r327, %r245;
	ld.global.u32 	%r246, [%rd6+136];
	xor.b32  	%r326, %r326, %r246;
$L__BB0_20:
	and.b32  	%r248, %r196, 128;
	setp.eq.s32 	%p11, %r248, 0;
	@%p11 bra 	$L__BB0_22;
	ld.global.u32 	%r249, [%rd6+140];
	xor.b32  	%r330, %r330, %r249;
	ld.global.u32 	%r250, [%rd6+144];
	xor.b32  	%r329, %r329, %r250;
	ld.global.u32 	%r251, [%rd6+148];
	xor.b32  	%r328, %r328, %r251;
	ld.global.u32 	%r252, [%rd6+152];
	xor.b32  	%r327, %r327, %r252;
	ld.global.u32 	%r253, [%rd6+156];
	xor.b32  	%r326, %r326, %r253;
$L__BB0_22:
	and.b32  	%r255, %r196, 256;
	setp.eq.s32 	%p12, %r255, 0;
	@%p12 bra 	$L__BB0_24;
	ld.global.u32 	%r256, [%rd6+160];
	xor.b32  	%r330, %r330, %r256;
	ld.global.u32 	%r257, [%rd6+164];
	xor.b32  	%r329, %r329, %r257;
	ld.global.u32 	%r258, [%rd6+168];
	xor.b32  	%r328, %r328, %r258;
	ld.global.u32 	%r259, [%rd6+172];
	xor.b32  	%r327, %r327, %r259;
	ld.global.u32 	%r260, [%rd6+176];
	xor.b32  	%r326, %r326, %r260;
$L__BB0_24:
	and.b32  	%r262, %r196, 512;
	setp.eq.s32 	%p13, %r262, 0;
	@%p13 bra 	$L__BB0_26;
	ld.global.u32 	%r263, [%rd6+180];
	xor.b32  	%r330, %r330, %r263;
	ld.global.u32 	%r264, [%rd6+184];
	xor.b32  	%r329, %r329, %r264;
	ld.global.u32 	%r265, [%rd6+188];
	xor.b32  	%r328, %r328, %r265;
	ld.global.u32 	%r266, [%rd6+192];
	xor.b32  	%r327, %r327, %r266;
	ld.global.u32 	%r267, [%rd6+196];
	xor.b32  	%r326, %r326, %r267;
$L__BB0_26:
	and.b32  	%r269, %r196, 1024;
	setp.eq.s32 	%p14, %r269, 0;
	@%p14 bra 	$L__BB0_28;
	ld.global.u32 	%r270, [%rd6+200];
	xor.b32  	%r330, %r330, %r270;
	ld.global.u32 	%r271, [%rd6+204];
	xor.b32  	%r329, %r329, %r271;
	ld.global.u32 	%r272, [%rd6+208];
	xor.b32  	%r328, %r328, %r272;
	ld.global.u32 	%r273, [%rd6+212];
	xor.b32  	%r327, %r327, %r273;
	ld.global.u32 	%r274, [%rd6+216];
	xor.b32  	%r326, %r326, %r274;
$L__BB0_28:
	and.b32  	%r276, %r196, 2048;
	setp.eq.s32 	%p15, %r276, 0;
	@%p15 bra 	$L__BB0_30;
	ld.global.u32 	%r277, [%rd6+220];
	xor.b32  	%r330, %r330, %r277;
	ld.global.u32 	%r278, [%rd6+224];
	xor.b32  	%r329, %r329, %r278;
	ld.global.u32 	%r279, [%rd6+228];
	xor.b32  	%r328, %r328, %r279;
	ld.global.u32 	%r280, [%rd6+232];
	xor.b32  	%r327, %r327, %r280;
	ld.global.u32 	%r281, [%rd6+236];
	xor.b32  	%r326, %r326, %r281;
$L__BB0_30:
	and.b32  	%r283, %r196, 4096;
	setp.eq.s32 	%p16, %r283, 0;
	@%p16 bra 	$L__BB0_32;
	ld.global.u32 	%r284, [%rd6+240];
	xor.b32  	%r330, %r330, %r284;
	ld.global.u32 	%r285, [%rd6+244];
	xor.b32  	%r329, %r329, %r285;
	ld.global.u32 	%r286, [%rd6+248];
	xor.b32  	%r328, %r328, %r286;
	ld.global.u32 	%r287, [%rd6+252];
	xor.b32  	%r327, %r327, %r287;
	ld.global.u32 	%r288, [%rd6+256];
	xor.b32  	%r326, %r326, %r288;
$L__BB0_32:
	and.b32  	%r290, %r196, 8192;
	setp.eq.s32 	%p17, %r290, 0;
	@%p17 bra 	$L__BB0_34;
	ld.global.u32 	%r291, [%rd6+260];
	xor.b32  	%r330, %r330, %r291;
	ld.global.u32 	%r292, [%rd6+264];
	xor.b32  	%r329, %r329, %r292;
	ld.global.u32 	%r293, [%rd6+268];
	xor.b32  	%r328, %r328, %r293;
	ld.global.u32 	%r294, [%rd6+272];
	xor.b32  	%r327, %r327, %r294;
	ld.global.u32 	%r295, [%rd6+276];
	xor.b32  	%r326, %r326, %r295;
$L__BB0_34:
	and.b32  	%r297, %r196, 16384;
	setp.eq.s32 	%p18, %r297, 0;
	@%p18 bra 	$L__BB0_36;
	ld.global.u32 	%r298, [%rd6+280];
	xor.b32  	%r330, %r330, %r298;
	ld.global.u32 	%r299, [%rd6+284];
	xor.b32  	%r329, %r329, %r299;
	ld.global.u32 	%r300, [%rd6+288];
	xor.b32  	%r328, %r328, %r300;
	ld.global.u32 	%r301, [%rd6+292];
	xor.b32  	%r327, %r327, %r301;
	ld.global.u32 	%r302, [%rd6+296];
	xor.b32  	%r326, %r326, %r302;
$L__BB0_36:
	and.b32  	%r304, %r196, 32768;
	setp.eq.s32 	%p19, %r304, 0;
	@%p19 bra 	$L__BB0_38;
	ld.global.u32 	%r305, [%rd6+300];
	xor.b32  	%r330, %r330, %r305;
	ld.global.u32 	%r306, [%rd6+304];
	xor.b32  	%r329, %r329, %r306;
	ld.global.u32 	%r307, [%rd6+308];
	xor.b32  	%r328, %r328, %r307;
	ld.global.u32 	%r308, [%rd6+312];
	xor.b32  	%r327, %r327, %r308;
	ld.global.u32 	%r309, [%rd6+316];
	xor.b32  	%r326, %r326, %r309;
$L__BB0_38:
	add.s32 	%r325, %r325, 16;
	setp.ne.s32 	%p20, %r325, 32;
	@%p20 bra 	$L__BB0_6;
	mad.lo.s32 	%r310, %r319, -31, %r11;
	add.s32 	%r319, %r310, 1;
	setp.ne.s32 	%p21, %r319, 5;
	@%p21 bra 	$L__BB0_5;
	st.global.u32 	[%rd2+4], %r330;
	st.global.u32 	[%rd2+8], %r329;
	st.global.u32 	[%rd2+12], %r328;
	st.global.u32 	[%rd2+16], %r327;
	st.global.u32 	[%rd2+20], %r326;
	add.s32 	%r313, %r313, 1;
	setp.lt.u32 	%p22, %r313, %r2;
	@%p22 bra 	$L__BB0_4;
$L__BB0_41:
	shr.u64 	%rd7, %rd17, 2;
	add.s32 	%r312, %r312, 1;
	setp.gt.u64 	%p23, %rd17, 3;
	mov.u64 	%rd17, %rd7;
	@%p23 bra 	$L__BB0_2;
$L__BB0_42:
	mov.b32 	%r311, 0;
	st.global.v2.u32 	[%rd2+24], {%r311, %r311};
	st.global.u32 	[%rd2+32], %r311;
	mov.b64 	%rd16, 0;
	st.global.u64 	[%rd2+40], %rd16;
	ret;

}
	// .globl	_Z15generate_kernelP17curandStateXORWOWPfPi
.visible .entry _Z15generate_kernelP17curandStateXORWOWPfPi(
	.param .u64 .ptr .align 1 _Z15generate_kernelP17curandStateXORWOWPfPi_param_0,
	.param .u64 .ptr .align 1 _Z15generate_kernelP17curandStateXORWOWPfPi_param_1,
	.param .u64 .ptr .align 1 _Z15generate_kernelP17curandStateXORWOWPfPi_param_2
)
{
	.reg .pred 	%p<2>;
	.reg .b32 	%r<53>;
	.reg .b32 	%f<21>;
	.reg .b64 	%rd<13>;

	ld.param.u64 	%rd3, [_Z15generate_kernelP17curandStateXORWOWPfPi_param_0];
	ld.param.u64 	%rd4, [_Z15generate_kernelP17curandStateXORWOWPfPi_param_1];
	ld.param.u64 	%rd2, [_Z15generate_kernelP17curandStateXORWOWPfPi_param_2];
	cvta.to.global.u64 	%rd5, %rd4;
	cvta.to.global.u64 	%rd6, %rd3;
	mov.u32 	%r19, %tid.x;
	mov.u32 	%r20, %ntid.x;
	mov.u32 	%r21, %ctaid.x;
	mad.lo.s32 	%r1, %r20, %r21, %r19;
	mul.wide.s32 	%rd7, %r1, 48;
	add.s64 	%rd1, %rd6, %rd7;
	ld.global.v2.u32 	{%r22, %r23}, [%rd1];
	shr.u32 	%r24, %r23, 2;
	xor.b32  	%r25, %r24, %r23;
	ld.global.v2.u32 	{%r26, %r27}, [%rd1+8];
	ld.global.v2.u32 	{%r28, %r29}, [%rd1+16];
	st.global.v2.u32 	[%rd1+8], {%r27, %r28};
	shl.b32 	%r30, %r29, 4;
	shl.b32 	%r31, %r25, 1;
	xor.b32  	%r32, %r31, %r30;
	xor.b32  	%r33, %r32, %r25;
	xor.b32  	%r34, %r33, %r29;
	st.global.v2.u32 	[%rd1+16], {%r29, %r34};
	add.s32 	%r35, %r22, 362437;
	st.global.v2.u32 	[%rd1], {%r35, %r26};
	add.s32 	%r36, %r34, %r35;
	cvt.rn.f32.u32 	%f4, %r36;
	fma.rn.f32 	%f5, %f4, 0f2F800000, 0f2F000000;
	add.f32 	%f6, %f5, 0f3F800000;
	mul.wide.s32 	%rd8, %r1, 4;
	add.s64 	%rd9, %rd5, %rd8;
	st.global.f32 	[%rd9], %f6;
	mov.f32 	%f7, 0f3F000000;
	cvt.sat.f32.f32 	%f8, %f7;
	mov.f32 	%f9, 0f4B400001;
	mov.f32 	%f10, 0f437C0000;
	fma.rm.f32 	%f11, %f8, %f10, %f9;
	add.f32 	%f12, %f11, 0fCB40007F;
	mov.f32 	%f13, 0f00000000;
	sub.f32 	%f14, %f13, %f12;
	add.f32 	%f15, %f14, 0f00000000;
	mov.b32 	%r37, %f11;
	shl.b32 	%r38, %r37, 23;
	mov.b32 	%f16, %r38;
	ex2.approx.ftz.f32 	%f17, %f15;
	mul.f32 	%f20, %f17, %f16;
	ld.global.v2.u32 	{%r46, %r51}, [%rd1];
	ld.global.v2.u32 	{%r50, %r49}, [%rd1+8];
	ld.global.v2.u32 	{%r48, %r47}, [%rd1+16];
	mov.b32 	%r52, 0;
$L__BB1_1:
	mov.u32 	%r14, %r52;
	mov.u32 	%r12, %r50;
	mov.u32 	%r50, %r49;
	mov.u32 	%r49, %r48;
	mov.u32 	%r48, %r47;
	add.s32 	%r52, %r14, 1;
	shr.u32 	%r39, %r51, 2;
	xor.b32  	%r40, %r39, %r51;
	shl.b32 	%r41, %r48, 4;
	shl.b32 	%r42, %r40, 1;
	xor.b32  	%r43, %r42, %r41;
	xor.b32  	%r44, %r43, %r40;
	xor.b32  	%r47, %r44, %r48;
	add.s32 	%r46, %r46, 362437;
	add.s32 	%r45, %r47, %r46;
	cvt.rn.f32.u32 	%f18, %r45;
	fma.rn.f32 	%f19, %f18, 0f2F800000, 0f2F000000;
	mul.f32 	%f20, %f20, %f19;
	setp.gt.f32 	%p1, %f20, 0f3F800000;
	mov.u32 	%r51, %r12;
	@%p1 bra 	$L__BB1_1;
	st.global.v2.u32 	[%rd1+8], {%r50, %r49};
	st.global.v2.u32 	[%rd1+16], {%r48, %r47};
	st.global.v2.u32 	[%rd1], {%r46, %r12};
	cvta.to.global.u64 	%rd10, %rd2;
	add.s64 	%rd12, %rd10, %rd8;
	st.global.u32 	[%rd12], %r14;
	ret;

}


// ===== COMPILED SASS (sm_100) =====

	.target	sm_100

	.elftype	@"ET_EXEC"


//--------------------- .note.nv.tkinfo           --------------------------
	.section	.note.nv.tkinfo,"",@"SHT_NOTE"
	.sectionflags	@"SHF_NOTE_NV_TKINFO"
	.tkinfo
        /*0018*/ 	.word	0x00000002
        /*0030*/ 	.string	""
        /*0030*/ 	.string	"ptxas"
        /*0030*/ 	.string	"Cuda compilation tools, release 13.0, V13.0.88"
        /*0030*/ 	.string	"Build cuda_13.0.r13.0/compiler.36424714_0"
        /*0030*/ 	.string	"-arch sm_100 -m 64 "



//--------------------- .note.nv.cuinfo           --------------------------
	.section	.note.nv.cuinfo,"",@"SHT_NOTE"
	.sectionflags	@"SHF_NOTE_NV_CUINFO"
        /*0018*/ 	.short	0x0002
        /*001a*/ 	.short	0x0064
        /*001c*/ 	.short	0x0082
	.zero		2


//--------------------- .nv.info                  --------------------------
	.section	.nv.info,"",@"SHT_CUDA_INFO"
	.align	4


	//----- nvinfo : EIATTR_REGCOUNT
	.align		4
        /*0000*/ 	.byte	0x04, 0x2f
        /*0002*/ 	.short	(.L_10 - .L_9)
	.align		4
.L_9:
        /*0004*/ 	.word	index@(_Z12setup_kernelP17curandStateXORWOW)
        /*0008*/ 	.word	0x0000001f


	//----- nvinfo : EIATTR_FRAME_SIZE
	.align		4
.L_10:
        /*000c*/ 	.byte	0x04, 0x11
        /*000e*/ 	.short	(.L_12 - .L_11)
	.align		4
.L_11:
        /*0010*/ 	.word	index@(_Z12setup_kernelP17curandStateXORWOW)
        /*0014*/ 	.word	0x00000000


	//----- nvinfo : EIATTR_REGCOUNT
	.align		4
.L_12:
        /*0018*/ 	.byte	0x04, 0x2f
        /*001a*/ 	.short	(.L_14 - .L_13)
	.align		4
.L_13:
        /*001c*/ 	.word	index@(_Z15generate_kernelP17curandStateXORWOWPfPi)
        /*0020*/ 	.word	0x00000018


	//----- nvinfo : EIATTR_FRAME_SIZE
	.align		4
.L_14:
        /*0024*/ 	.byte	0x04, 0x11
        /*0026*/ 	.short	(.L_16 - .L_15)
	.align		4
.L_15:
        /*0028*/ 	.word	index@(_Z15generate_kernelP17curandStateXORWOWPfPi)
        /*002c*/ 	.word	0x00000000


	//----- nvinfo : EIATTR_MIN_STACK_SIZE
	.align		4
.L_16:
        /*0030*/ 	.byte	0x04, 0x12
        /*0032*/ 	.short	(.L_18 - .L_17)
	.align		4
.L_17:
        /*0034*/ 	.word	index@(_Z15generate_kernelP17curandStateXORWOWPfPi)
        /*0038*/ 	.word	0x00000000


	//----- nvinfo : EIATTR_MIN_STACK_SIZE
	.align		4
.L_18:
        /*003c*/ 	.byte	0x04, 0x12
        /*003e*/ 	.short	(.L_20 - .L_19)
	.align		4
.L_19:
        /*0040*/ 	.word	index@(_Z12setup_kernelP17curandStateXORWOW)
        /*0044*/ 	.word	0x00000000
.L_20:


//--------------------- .nv.compat                --------------------------
	.section	.nv.compat,"",@"SHT_CUDA_COMPAT_INFO"
	.align	4
        /*0000*/ 	.byte	0x02, 0x09, 0x00, 0x00, 0x02, 0x02, 0x01, 0x00, 0x02, 0x05, 0x05, 0x00, 0x03, 0x07, 0x01, 0x01
        /*0010*/ 	.byte	0x02, 0x03, 0x00, 0x00, 0x02, 0x06, 0x01, 0x00, 0x04, 0x0b, 0x08, 0x00, 0x01, 0x00, 0x00, 0x00
        /*0020*/ 	.byte	0x00, 0x00, 0x00, 0x00


//--------------------- .nv.info._Z15generate_kernelP17curandStateXORWOWPfPi --------------------------
	.section	.nv.info._Z15generate_kernelP17curandStateXORWOWPfPi,"",@"SHT_CUDA_INFO"
	.sectionflags	@""
	.align	4


	//----- nvinfo : EIATTR_CUDA_API_VERSION
	.align		4
        /*0000*/ 	.byte	0x04, 0x37
        /*0002*/ 	.short	(.L_22 - .L_21)
.L_21:
        /*0004*/ 	.word	0x00000082


	//----- nvinfo : EIATTR_KPARAM_INFO
	.align		4
.L_22:
        /*0008*/ 	.byte	0x04, 0x17
        /*000a*/ 	.short	(.L_24 - .L_23)
.L_23:
        /*000c*/ 	.word	0x00000000
        /*0010*/ 	.short	0x0002
        /*0012*/ 	.short	0x0010
        /*0014*/ 	.byte	0x00, 0xf5, 0x21, 0x00


	//----- nvinfo : EIATTR_KPARAM_INFO
	.align		4
.L_24:
        /*0018*/ 	.byte	0x04, 0x17
        /*001a*/ 	.short	(.L_26 - .L_25)
.L_25:
        /*001c*/ 	.word	0x00000000
        /*0020*/ 	.short	0x0001
        /*0022*/ 	.short	0x0008
        /*0024*/ 	.byte	0x00, 0xf5, 0x21, 0x00


	//----- nvinfo : EIATTR_KPARAM_INFO
	.align		4
.L_26:
        /*0028*/ 	.byte	0x04, 0x17
        /*002a*/ 	.short	(.L_28 - .L_27)
.L_27:
        /*002c*/ 	.word	0x00000000
        /*0030*/ 	.short	0x0000
        /*0032*/ 	.short	0x0000
        /*0034*/ 	.byte	0x00, 0xf5, 0x21, 0x00


	//----- nvinfo : EIATTR_SPARSE_MMA_MASK
	.align		4
.L_28:
        /*0038*/ 	.byte	0x03, 0x50
        /*003a*/ 	.short	0x0000


	//----- nvinfo : EIATTR_MAXREG_COUNT
	.align		4
        /*003c*/ 	.byte	0x03, 0x1b
        /*003e*/ 	.short	0x00ff


	//----- nvinfo : EIATTR_MERCURY_ISA_VERSION
	.align		4
        /*0040*/ 	.byte	0x03, 0x5f
        /*0042*/ 	.short	0x0101


	//----- nvinfo : EIATTR_VRC_CTA_INIT_COUNT
	.align		4
        /*0044*/ 	.byte	0x02, 0x4a
	.zero		1
	.zero		1


	//----- nvinfo : EIATTR_EXIT_INSTR_OFFSETS
	.align		4
        /*0048*/ 	.byte	0x04, 0x1c
        /*004a*/ 	.short	(.L_30 - .L_29)


	//   ....[0]....
.L_29:
        /*004c*/ 	.word	0x000004c0


	//----- nvinfo : EIATTR_CRS_STACK_SIZE
	.align		4
.L_30:
        /*0050*/ 	.byte	0x04, 0x1e
        /*0052*/ 	.short	(.L_32 - .L_31)
.L_31:
        /*0054*/ 	.word	0x00000000


	//----- nvinfo : EIATTR_CBANK_PARAM_SIZE
	.align		4
.L_32:
        /*0058*/ 	.byte	0x03, 0x19
        /*005a*/ 	.short	0x0018


	//----- nvinfo : EIATTR_PARAM_CBANK
	.align		4
        /*005c*/ 	.byte	0x04, 0x0a
        /*005e*/ 	.short	(.L_34 - .L_33)
	.align		4
.L_33:
        /*0060*/ 	.word	index@(.nv.constant0._Z15generate_kernelP17curandStateXORWOWPfPi)
        /*0064*/ 	.short	0x0380
        /*0066*/ 	.short	0x0018


	//----- nvinfo : EIATTR_SW_WAR
	.align		4
.L_34:
        /*0068*/ 	.byte	0x04, 0x36
        /*006a*/ 	.short	(.L_36 - .L_35)
.L_35:
        /*006c*/ 	.word	0x00000008
.L_36:


//--------------------- .nv.info._Z12setup_kernelP17curandStateXORWOW --------------------------
	.section	.nv.info._Z12setup_kernelP17curandStateXORWOW,"",@"SHT_CUDA_INFO"
	.sectionflags	@""
	.align	4


	//----- nvinfo : EIATTR_CUDA_API_VERSION
	.align		4
        /*0000*/ 	.byte	0x04, 0x37
        /*0002*/ 	.short	(.L_38 - .L_37)
.L_37:
        /*0004*/ 	.word	0x00000082


	//----- nvinfo : EIATTR_KPARAM_INFO
	.align		4
.L_38:
        /*0008*/ 	.byte	0x04, 0x17
        /*000a*/ 	.short	(.L_40 - .L_39)
.L_39:
        /*000c*/ 	.word	0x00000000
        /*0010*/ 	.short	0x0000
        /*0012*/ 	.short	0x0000
        /*0014*/ 	.byte	0x00, 0xf5, 0x21, 0x00


	//----- nvinfo : EIATTR_SPARSE_MMA_MASK
	.align		4
.L_40:
        /*0018*/ 	.byte	0x03, 0x50
        /*001a*/ 	.short	0x0000


	//----- nvinfo : EIATTR_MAXREG_COUNT
	.align		4
        /*001c*/ 	.byte	0x03, 0x1b
        /*001e*/ 	.short	0x00ff


	//----- nvinfo : EIATTR_MERCURY_ISA_VERSION
	.align		4
        /*0020*/ 	.byte	0x03, 0x5f
        /*0022*/ 	.short	0x0101


	//----- nvinfo : EIATTR_VRC_CTA_INIT_COUNT
	.align		4
        /*0024*/ 	.byte	0x02, 0x4a
	.zero		1
	.zero		1


	//----- nvinfo : EIATTR_EXIT_INSTR_OFFSETS
	.align		4
        /*0028*/ 	.byte	0x04, 0x1c
        /*002a*/ 	.short	(.L_42 - .L_41)


	//   ....[0]....
.L_41:
        /*002c*/ 	.word	0x00000e80


	//----- nvinfo : EIATTR_CRS_STACK_SIZE
	.align		4
.L_42:
        /*0030*/ 	.byte	0x04, 0x1e
        /*0032*/ 	.short	(.L_44 - .L_43)
.L_43:
        /*0034*/ 	.word	0x00000000


	//----- nvinfo : EIATTR_CBANK_PARAM_SIZE
	.align		4
.L_44:
        /*0038*/ 	.byte	0x03, 0x19
        /*003a*/ 	.short	0x0008


	//----- nvinfo : EIATTR_PARAM_CBANK
	.align		4
        /*003c*/ 	.byte	0x04, 0x0a
        /*003e*/ 	.short	(.L_46 - .L_45)
	.align		4
.L_45:
        /*0040*/ 	.word	index@(.nv.constant0._Z12setup_kernelP17curandStateXORWOW)
        /*0044*/ 	.short	0x0380
        /*0046*/ 	.short	0x0008


	//----- nvinfo : EIATTR_SW_WAR
	.align		4
.L_46:
        /*0048*/ 	.byte	0x04, 0x36
        /*004a*/ 	.short	(.L_48 - .L_47)
.L_47:
        /*004c*/ 	.word	0x00000008
.L_48:


//--------------------- .nv.callgraph             --------------------------
	.section	.nv.callgraph,"",@"SHT_CUDA_CALLGRAPH"
	.align	4
	.sectionentsize	8
	.align		4
        /*0000*/ 	.word	0x00000000
	.align		4
        /*0004*/ 	.word	0xffffffff
	.align		4
        /*0008*/ 	.word	0x00000000
	.align		4
        /*000c*/ 	.word	0xfffffffe
	.align		4
        /*0010*/ 	.word	0x00000000
	.align		4
        /*0014*/ 	.word	0xfffffffd
	.align		4
        /*0018*/ 	.word	0x00000000
	.align		4
        /*001c*/ 	.word	0xfffffffc


//--------------------- .nv.constant4             --------------------------
	.section	.nv.constant4,"a",@progbits
	.align	8
	.align		8
.nv.constant4:
        /*0000*/ 	.dword	precalc_xorwow_matrix
	.align		8
        /*0008*/ 	.dword	precalc_xorwow_offset_matrix
	.align		8
        /*0010*/ 	.dword	mrg32k3aM1
	.align		8
        /*0018*/ 	.dword	mrg32k3aM2
	.align		8
        /*0020*/ 	.dword	mrg32k3aM1SubSeq
	.align		8
        /*0028*/ 	.dword	mrg32k3aM2SubSeq
	.align		8
        /*0030*/ 	.dword	mrg32k3aM1Seq
	.align		8
        /*0038*/ 	.dword	mrg32k3aM2Seq


//--------------------- .nv.constant3             --------------------------
	.section	.nv.constant3,"a",@progbits
	.align	8
.nv.constant3:
	.type		__cr_lgamma_table,@object
	.size		__cr_lgamma_table,(.L_8 - __cr_lgamma_table)
__cr_lgamma_table:
        /*0000*/ 	.byte	0x00, 0x00, 0x00, 0x00, 0x00, 0x00, 0x00, 0x00, 0x00, 0x00, 0x00, 0x00, 0x00, 0x00, 0x00, 0x00
        /*0010*/ 	.byte	0xef, 0x39, 0xfa, 0xfe, 0x42, 0x2e, 0xe6, 0x3f, 0x02, 0x20, 0x2a, 0xfa, 0x0b, 0xab, 0xfc, 0x3f
        /*0020*/ 	.byte	0xf9, 0x2c, 0x92, 0x7c, 0xa7, 0x6c, 0x09, 0x40, 0xc9, 0x79, 0x44, 0x3c, 0x64, 0x26, 0x13, 0x40
        /*0030*/ 	.byte	0xca, 0x01, 0xcf, 0x3a, 0x27, 0x51, 0x1a, 0x40, 0x30, 0xcc, 0x2d, 0xf3, 0xe1, 0x0c, 0x21, 0x40
        /*0040*/ 	.byte	0x0d, 0xb7, 0xfc, 0x82, 0x8e, 0x35, 0x25, 0x40
.L_8:


//--------------------- .text._Z15generate_kernelP17curandStateXORWOWPfPi --------------------------
	.section	.text._Z15generate_kernelP17curandStateXORWOWPfPi,"ax",@progbits
	.align	128
        .global         _Z15generate_kernelP17curandStateXORWOWPfPi
        .type           _Z15generate_kernelP17curandStateXORWOWPfPi,@function
        .size           _Z15generate_kernelP17curandStateXORWOWPfPi,(.L_x_12 - _Z15generate_kernelP17curandStateXORWOWPfPi)
        .other          _Z15generate_kernelP17curandStateXORWOWPfPi,@"STO_CUDA_ENTRY STV_DEFAULT"
_Z15generate_kernelP17curandStateXORWOWPfPi:
.text._Z15generate_kernelP17curandStateXORWOWPfPi:
[----:B------:R-:W-:Y:S01]  /*0000*/  LDC R1, c[0x0][0x37c] ;  /* 0x0000df00ff017b82 */ /* 0x000fe20000000800 */
[----:B------:R-:W0:Y:S07]  /*0010*/  S2R R0, SR_TID.X ;  /* 0x0000000000007919 */ /* 0x000e2e0000002100 */
[----:B------:R-:W1:Y:S01]  /*0020*/  LDC.64 R2, c[0x0][0x380] ;  /* 0x0000e000ff027b82 */ /* 0x000e620000000a00 */
[----:B------:R-:W0:Y:S01]  /*0030*/  LDCU UR6, c[0x0][0x360] ;  /* 0x00006c00ff0677ac */ /* 0x000e220008000800 */
[----:B------:R-:W0:Y:S01]  /*0040*/  S2R R5, SR_CTAID.X ;  /* 0x0000000000057919 */ /* 0x000e220000002500 */
[----:B------:R-:W2:Y:S05]  /*0050*/  LDCU.64 UR4, c[0x0][0x358] ;  /* 0x00006b00ff0477ac */ /* 0x000eaa0008000a00 */
[----:B------:R-:W3:Y:S01]  /*0060*/  LDC.64 R8, c[0x0][0x388] ;  /* 0x0000e200ff087b82 */ /* 0x000ee20000000a00 */
[----:B0-----:R-:W-:-:S04]  /*0070*/  IMAD R0, R5, UR6, R0 ;  /* 0x0000000605007c24 */ /* 0x001fc8000f8e0200 */
[----:B-1----:R-:W-:-:S05]  /*0080*/  IMAD.WIDE R2, R0, 0x30, R2 ;  /* 0x0000003000027825 */ /* 0x002fca00078e0202 */
[----:B--2---:R-:W2:Y:S04]  /*0090*/  LDG.E.64 R12, desc[UR4][R2.64] ;  /* 0x00000004020c7981 */ /* 0x004ea8000c1e1b00 */
[----:B------:R-:W4:Y:S04]  /*00a0*/  LDG.E.64 R4, desc[UR4][R2.64+0x10] ;  /* 0x0000100402047981 */ /* 0x000f28000c1e1b00 */
[----:B------:R-:W4:Y:S01]  /*00b0*/  LDG.E.64 R6, desc[UR4][R2.64+0x8] ;  /* 0x0000080402067981 */ /* 0x000f22000c1e1b00 */
[----:B---3--:R-:W-:Y:S01]  /*00c0*/  IMAD.WIDE R14, R0, 0x4, R8 ;  /* 0x00000004000e7825 */ /* 0x008fe200078e0208 */
[----:B--2---:R-:W-:-:S02]  /*00d0*/  SHF.R.U32.HI R10, RZ, 0x2, R13 ;  /* 0x00000002ff0a7819 */ /* 0x004fc4000001160d */
[----:B------:R-:W-:Y:S02]  /*00e0*/  IADD3 R12, PT, PT, R12, 0x587c5, RZ ;  /* 0x000587c50c0c7810 */ /* 0x000fe40007ffe0ff */
[----:B------:R-:W-:Y:S01]  /*00f0*/  LOP3.LUT R10, R10, R13, RZ, 0x3c, !PT ;  /* 0x0000000d0a0a7212 */ /* 0x000fe200078e3cff */
[----:B----4-:R-:W-:Y:S01]  /*0100*/  IMAD.MOV.U32 R19, RZ, RZ, R4 ;  /* 0x000000ffff137224 */ /* 0x010fe200078e0004 */
[----:B------:R-:W-:Y:S02]  /*0110*/  SHF.L.U32 R11, R5, 0x4, RZ ;  /* 0x00000004050b7819 */ /* 0x000fe400000006ff */
[----:B------:R-:W-:Y:S01]  /*0120*/  MOV R20, R5 ;  /* 0x0000000500147202 */ /* 0x000fe20000000f00 */
[----:B------:R-:W-:Y:S02]  /*0130*/  IMAD.SHL.U32 R13, R10, 0x2, RZ ;  /* 0x000000020a0d7824 */ /* 0x000fe400078e00ff */
[----:B------:R-:W-:-:S03]  /*0140*/  IMAD.MOV.U32 R18, RZ, RZ, R7 ;  /* 0x000000ffff127224 */ /* 0x000fc600078e0007 */
[----:B------:R-:W-:Y:S02]  /*0150*/  LOP3.LUT R10, R10, R13, R11, 0x96, !PT ;  /* 0x0000000d0a0a7212 */ /* 0x000fe400078e960b */
[----:B------:R-:W-:Y:S01]  /*0160*/  MOV R13, R6 ;  /* 0x00000006000d7202 */ /* 0x000fe20000000f00 */
[----:B------:R-:W-:Y:S01]  /*0170*/  STG.E.64 desc[UR4][R2.64+0x8], R18 ;  /* 0x0000081202007986 */ /* 0x000fe2000c101b04 */
[----:B------:R-:W-:Y:S01]  /*0180*/  LOP3.LUT R21, R10, R5, RZ, 0x3c, !PT ;  /* 0x000000050a157212 */ /* 0x000fe200078e3cff */
[----:B------:R-:W-:Y:S02]  /*0190*/  HFMA2 R10, -RZ, RZ, 0.1171875, 0 ;  /* 0x2f800000ff0a7431 */ /* 0x000fe400000001ff */
[----:B------:R-:W-:Y:S02]  /*01a0*/  STG.E.64 desc[UR4][R2.64], R12 ;  /* 0x0000000c02007986 */ /* 0x000fe4000c101b04 */
[----:B------:R-:W-:Y:S02]  /*01b0*/  IMAD.IADD R11, R21, 0x1, R12 ;  /* 0x00000001150b7824 */ /* 0x000fe400078e020c */
[----:B------:R-:W-:Y:S03]  /*01c0*/  STG.E.64 desc[UR4][R2.64+0x10], R20 ;  /* 0x0000101402007986 */ /* 0x000fe6000c101b04 */
[----:B------:R-:W-:-:S05]  /*01d0*/  I2FP.F32.U32 R11, R11 ;  /* 0x0000000b000b7245 */ /* 0x000fca0000201000 */
[----:B------:R-:W-:-:S04]  /*01e0*/  FFMA R11, R11, R10, 1.1641532182693481445e-10 ;  /* 0x2f0000000b0b7423 */ /* 0x000fc8000000000a */
[----:B------:R-:W-:-:S05]  /*01f0*/  FADD R11, R11, 1 ;  /* 0x3f8000000b0b7421 */ /* 0x000fca0000000000 */
[----:B------:R0:W-:Y:S04]  /*0200*/  STG.E desc[UR4][R14.64], R11 ;  /* 0x0000000b0e007986 */ /* 0x0001e8000c101904 */
[----:B------:R1:W5:Y:S04]  /*0210*/  LDG.E.64 R8, desc[UR4][R2.64] ;  /* 0x0000000402087981 */ /* 0x000368000c1e1b00 */
[----:B------:R1:W5:Y:S04]  /*0220*/  LDG.E.64 R6, desc[UR4][R2.64+0x8] ;  /* 0x0000080402067981 */ /* 0x000368000c1e1b00 */
[----:B------:R1:W5:Y:S01]  /*0230*/  LDG.E.64 R4, desc[UR4][R2.64+0x10] ;  /* 0x0000100402047981 */ /* 0x000362000c1e1b00 */
[----:B------:R-:W-:-:S02]  /*0240*/  HFMA2 R17, -RZ, RZ, 3.7421875, 0 ;  /* 0x437c0000ff117431 */ /* 0x000fc400000001ff */
[----:B------:R-:W-:Y:S01]  /*0250*/  IMAD.MOV.U32 R16, RZ, RZ, 0x3f000000 ;  /* 0x3f000000ff107424 */ /* 0x000fe200078e00ff */
[----:B------:R-:W-:Y:S01]  /*0260*/  BSSY.RECONVERGENT B0, `(.L_x_0) ;  /* 0x000001e000007945 */ /* 0x000fe20003800200 */
[----:B0-----:R-:W-:Y:S02]  /*0270*/  MOV R11, RZ ;  /* 0x000000ff000b7202 */ /* 0x001fe40000000f00 */
[----:B------:R-:W-:-:S04]  /*0280*/  FFMA.RM R16, R16, R17, 12582913 ;  /* 0x4b40000110107423 */ /* 0x000fc80000004011 */
[C---:B------:R-:W-:Y:S01]  /*0290*/  FADD R17, R16.reuse, -12583039 ;  /* 0xcb40007f10117421 */ /* 0x040fe20000000000 */
[----:B------:R-:W-:-:S03]  /*02a0*/  IMAD.SHL.U32 R16, R16, 0x800000, RZ ;  /* 0x0080000010107824 */ /* 0x000fc600078e00ff */
[----:B------:R-:W-:-:S04]  /*02b0*/  FADD R17, RZ, -R17 ;  /* 0x80000011ff117221 */ /* 0x000fc80000000000 */
[----:B------:R-:W-:-:S06]  /*02c0*/  FADD R17, RZ, R17 ;  /* 0x00000011ff117221 */ /* 0x000fcc0000000000 */
[----:B------:R-:W0:Y:S02]  /*02d0*/  MUFU.EX2 R17, R17 ;  /* 0x0000001100117308 */ /* 0x000e240000000800 */
[----:B01----:R-:W-:-:S07]  /*02e0*/  FMUL R16, R16, R17 ;  /* 0x0000001110107220 */ /* 0x003fce0000400000 */
.L_x_1:
[----:B-----5:R-:W-:Y:S01]  /*02f0*/  SHF.R.U32.HI R12, RZ, 0x2, R9 ;  /* 0x00000002ff0c7819 */ /* 0x020fe20000011609 */
[----:B------:R-:W-:Y:S01]  /*0300*/  VIADD R8, R8, 0x587c5 ;  /* 0x000587c508087836 */ /* 0x000fe20000000000 */
[----:B------:R-:W-:Y:S01]  /*0310*/  MOV R17, R6 ;  /* 0x0000000600117202 */ /* 0x000fe20000000f00 */
[----:B------:R-:W-:Y:S01]  /*0320*/  IMAD.MOV.U32 R15, RZ, RZ, R11 ;  /* 0x000000ffff0f7224 */ /* 0x000fe200078e000b */
[----:B------:R-:W-:Y:S01]  /*0330*/  LOP3.LUT R12, R12, R9, RZ, 0x3c, !PT ;  /* 0x000000090c0c7212 */ /* 0x000fe200078e3cff */
[----:B------:R-:W-:Y:S01]  /*0340*/  IMAD.SHL.U32 R9, R5, 0x10, RZ ;  /* 0x0000001005097824 */ /* 0x000fe200078e00ff */
[----:B------:R-:W-:Y:S01]  /*0350*/  MOV R6, R7 ;  /* 0x0000000700067202 */ /* 0x000fe20000000f00 */
[----:B------:R-:W-:Y:S01]  /*0360*/  IMAD.MOV.U32 R7, RZ, RZ, R4 ;  /* 0x000000ffff077224 */ /* 0x000fe200078e0004 */
[C---:B------:R-:W-:Y:S01]  /*0370*/  SHF.L.U32 R13, R12.reuse, 0x1, RZ ;  /* 0x000000010c0d7819 */ /* 0x040fe200000006ff */
[----:B------:R-:W-:Y:S02]  /*0380*/  IMAD.MOV.U32 R4, RZ, RZ, R5 ;  /* 0x000000ffff047224 */ /* 0x000fe400078e0005 */
[----:B------:R-:W-:Y:S01]  /*0390*/  VIADD R11, R11, 0x1 ;  /* 0x000000010b0b7836 */ /* 0x000fe20000000000 */
[----:B------:R-:W-:-:S04]  /*03a0*/  LOP3.LUT R12, R12, R13, R9, 0x96, !PT ;  /* 0x0000000d0c0c7212 */ /* 0x000fc800078e9609 */
[----:B------:R-:W-:-:S04]  /*03b0*/  LOP3.LUT R13, R12, R5, RZ, 0x3c, !PT ;  /* 0x000000050c0d7212 */ /* 0x000fc800078e3cff */
[----:B------:R-:W-:Y:S02]  /*03c0*/  IADD3 R9, PT, PT, R13, R8, RZ ;  /* 0x000000080d097210 */ /* 0x000fe40007ffe0ff */
[----:B------:R-:W-:Y:S02]  /*03d0*/  MOV R5, R13 ;  /* 0x0000000d00057202 */ /* 0x000fe40000000f00 */
[----:B------:R-:W-:-:S05]  /*03e0*/  I2FP.F32.U32 R9, R9 ;  /* 0x0000000900097245 */ /* 0x000fca0000201000 */
[----:B------:R-:W-:-:S04]  /*03f0*/  FFMA R9, R9, R10, 1.1641532182693481445e-10 ;  /* 0x2f00000009097423 */ /* 0x000fc8000000000a */
[----:B------:R-:W-:Y:S01]  /*0400*/  FMUL R16, R9, R16 ;  /* 0x0000001009107220 */ /* 0x000fe20000400000 */
[----:B------:R-:W-:-:S04]  /*0410*/  MOV R9, R17 ;  /* 0x0000001100097202 */ /* 0x000fc80000000f00 */
[----:B------:R-:W-:-:S13]  /*0420*/  FSETP.GT.AND P0, PT, R16, 1, PT ;  /* 0x3f8000001000780b */ /* 0x000fda0003f04000 */
[----:B------:R-:W-:Y:S05]  /*0430*/  @P0 BRA `(.L_x_1) ;  /* 0xfffffffc00ac0947 */ /* 0x000fea000383ffff */
[----:B------:R-:W-:Y:S05]  /*0440*/  BSYNC.RECONVERGENT B0 ;  /* 0x0000000000007941 */ /* 0x000fea0003800200 */
.L_x_0:
[----:B------:R-:W0:Y:S01]  /*0450*/  LDC.64 R10, c[0x0][0x390] ;  /* 0x0000e400ff0a7b82 */ /* 0x000e220000000a00 */
[----:B------:R-:W-:Y:S01]  /*0460*/  MOV R16, R8 ;  /* 0x0000000800107202 */ /* 0x000fe20000000f00 */
[----:B------:R-:W-:Y:S04]  /*0470*/  STG.E.64 desc[UR4][R2.64+0x8], R6 ;  /* 0x0000080602007986 */ /* 0x000fe8000c101b04 */
[----:B------:R-:W-:Y:S04]  /*0480*/  STG.E.64 desc[UR4][R2.64+0x10], R4 ;  /* 0x0000100402007986 */ /* 0x000fe8000c101b04 */
[----:B------:R-:W-:Y:S01]  /*0490*/  STG.E.64 desc[UR4][R2.64], R16 ;  /* 0x0000001002007986 */ /* 0x000fe2000c101b04 */
[----:B0-----:R-:W-:-:S05]  /*04a0*/  IMAD.WIDE R8, R0, 0x4, R10 ;  /* 0x0000000400087825 */ /* 0x001fca00078e020a */
[----:B------:R-:W-:Y:S01]  /*04b0*/  STG.E desc[UR4][R8.64], R15 ;  /* 0x0000000f08007986 */ /* 0x000fe2000c101904 */
[----:B------:R-:W-:Y:S05]  /*04c0*/  EXIT ;  /* 0x000000000000794d */ /* 0x000fea0003800000 */
.L_x_2:
[----:B------:R-:W-:-:S00]  /*04d0*/  BRA `(.L_x_2) ;  /* 0xfffffffc00fc7947 */ /* 0x000fc0000383ffff */
[----:B------:R-:W-:-:S00]  /*04e0*/  NOP ;  /* 0x0000000000007918 */ /* 0x000fc00000000000 */
        /* <DEDUP_REMOVED lines=9> */
.L_x_12:


//--------------------- .text._Z12setup_kernelP17curandStateXORWOW --------------------------
	.section	.text._Z12setup_kernelP17curandStateXORWOW,"ax",@progbits
	.align	128
        .global         _Z12setup_kernelP17curandStateXORWOW
        .type           _Z12setup_kernelP17curandStateXORWOW,@function
        .size           _Z12setup_kernelP17curandStateXORWOW,(.L_x_13 - _Z12setup_kernelP17curandStateXORWOW)
        .other          _Z12setup_kernelP17curandStateXORWOW,@"STO_CUDA_ENTRY STV_DEFAULT"
_Z12setup_kernelP17curandStateXORWOW:
.text._Z12setup_kernelP17curandStateXORWOW:
[----:B------:R-:W-:Y:S01]  /*0000*/  LDC R1, c[0x0][0x37c] ;  /* 0x0000df00ff017b82 */ /* 0x000fe20000000800 */
[----:B------:R-:W0:Y:S07]  /*0010*/  S2R R13, SR_TID.X ;  /* 0x00000000000d7919 */ /* 0x000e2e0000002100 */
[----:B------:R-:W1:Y:S01]  /*0020*/  LDC.64 R6, c[0x0][0x380] ;  /* 0x0000e000ff067b82 */ /* 0x000e620000000a00 */
[----:B------:R-:W0:Y:S01]  /*0030*/  LDCU UR6, c[0x0][0x360] ;  /* 0x00006c00ff0677ac */ /* 0x000e220008000800 */
[----:B------:R-:W-:Y:S01]  /*0040*/  IMAD.MOV.U32 R2, RZ, RZ, 0x3198c20f ;  /* 0x3198c20fff027424 */ /* 0x000fe200078e00ff */
[----:B------:R-:W0:Y:S01]  /*0050*/  S2R R0, SR_CTAID.X ;  /* 0x0000000000007919 */ /* 0x000e220000002500 */
[----:B------:R-:W-:Y:S01]  /*0060*/  IMAD.MOV.U32 R3, RZ, RZ, 0x5efdb30c ;  /* 0x5efdb30cff037424 */ /* 0x000fe200078e00ff */
[----:B------:R-:W2:Y:S01]  /*0070*/  LDCU.64 UR4, c[0x0][0x358] ;  /* 0x00006b00ff0477ac */ /* 0x000ea20008000a00 */
[----:B------:R-:W-:Y:S01]  /*0080*/  IMAD.MOV.U32 R4, RZ, RZ, 0x423bb012 ;  /* 0x423bb012ff047424 */ /* 0x000fe200078e00ff */
[----:B------:R-:W-:Y:S01]  /*0090*/  BSSY.RECONVERGENT B0, `(.L_x_3) ;  /* 0x00000db000007945 */ /* 0x000fe20003800200 */
[----:B------:R-:W-:-:S02]  /*00a0*/  IMAD.MOV.U32 R5, RZ, RZ, -0x75bd8fc ;  /* 0xf8a42704ff057424 */ /* 0x000fc400078e00ff */
[----:B------:R-:W-:Y:S02]  /*00b0*/  IMAD.MOV.U32 R8, RZ, RZ, -0x23270784 ;  /* 0xdcd8f87cff087424 */ /* 0x000fe400078e00ff */
[----:B------:R-:W-:Y:S02]  /*00c0*/  IMAD.MOV.U32 R9, RZ, RZ, 0x57fa2510 ;  /* 0x57fa2510ff097424 */ /* 0x000fe400078e00ff */
[----:B0-----:R-:W-:-:S04]  /*00d0*/  IMAD R13, R0, UR6, R13 ;  /* 0x00000006000d7c24 */ /* 0x001fc8000f8e020d */
[C---:B-1----:R-:W-:Y:S01]  /*00e0*/  IMAD.WIDE R6, R13.reuse, 0x30, R6 ;  /* 0x000000300d067825 */ /* 0x042fe200078e0206 */
[----:B------:R-:W-:-:S04]  /*00f0*/  ISETP.NE.AND P0, PT, R13, RZ, PT ;  /* 0x000000ff0d00720c */ /* 0x000fc80003f05270 */
[----:B--2---:R0:W-:Y:S04]  /*0100*/  STG.E.64 desc[UR4][R6.64], R2 ;  /* 0x0000000206007986 */ /* 0x0041e8000c101b04 */
[----:B------:R0:W-:Y:S04]  /*0110*/  STG.E.64 desc[UR4][R6.64+0x8], R4 ;  /* 0x0000080406007986 */ /* 0x0001e8000c101b04 */
[----:B------:R0:W-:Y:S01]  /*0120*/  STG.E.64 desc[UR4][R6.64+0x10], R8 ;  /* 0x0000100806007986 */ /* 0x0001e2000c101b04 */
[----:B------:R-:W-:Y:S05]  /*0130*/  @!P0 BRA `(.L_x_4) ;  /* 0x0000000c00408947 */ /* 0x000fea0003800000 */
[----:B------:R-:W-:Y:S01]  /*0140*/  SHF.R.S32.HI R0, RZ, 0x1f, R13 ;  /* 0x0000001fff007819 */ /* 0x000fe2000001140d */
[----:B------:R-:W-:-:S07]  /*0150*/  IMAD.MOV.U32 R12, RZ, RZ, RZ ;  /* 0x000000ffff0c7224 */ /* 0x000fce00078e00ff */
.L_x_10:
[----:B0-----:R-:W-:Y:S01]  /*0160*/  LOP3.LUT R2, R13, 0x3, RZ, 0xc0, !PT ;  /* 0x000000030d027812 */ /* 0x001fe200078ec0ff */
[----:B------:R-:W-:Y:S03]  /*0170*/  BSSY.RECONVERGENT B1, `(.L_x_5) ;  /* 0x00000c6000017945 */ /* 0x000fe60003800200 */
[----:B------:R-:W-:-:S04]  /*0180*/  ISETP.NE.U32.AND P0, PT, R2, RZ, PT ;  /* 0x000000ff0200720c */ /* 0x000fc80003f05070 */
[----:B------:R-:W-:-:S13]  /*0190*/  ISETP.NE.AND.EX P0, PT, RZ, RZ, PT, P0 ;  /* 0x000000ffff00720c */ /* 0x000fda0003f05300 */
[----:B------:R-:W-:Y:S05]  /*01a0*/  @!P0 BRA `(.L_x_6) ;  /* 0x0000000c00088947 */ /* 0x000fea0003800000 */
[----:B------:R-:W0:Y:S01]  /*01b0*/  LDC.64 R8, c[0x4][RZ] ;  /* 0x01000000ff087b82 */ /* 0x000e220000000a00 */
[----:B------:R-:W-:Y:S02]  /*01c0*/  IMAD.MOV.U32 R14, RZ, RZ, RZ ;  /* 0x000000ffff0e7224 */ /* 0x000fe400078e00ff */
[----:B0-----:R-:W-:-:S07]  /*01d0*/  IMAD.WIDE.U32 R8, R12, 0xc80, R8 ;  /* 0x00000c800c087825 */ /* 0x001fce00078e0008 */
.L_x_9:
[----:B0-----:R-:W-:Y:S01]  /*01e0*/  IMAD.MOV.U32 R15, RZ, RZ, RZ ;  /* 0x000000ffff0f7224 */ /* 0x001fe200078e00ff */
[----:B------:R-:W-:Y:S01]  /*01f0*/  CS2R R2, SRZ ;  /* 0x0000000000027805 */ /* 0x000fe2000001ff00 */
[----:B------:R-:W-:Y:S01]  /*0200*/  IMAD.MOV.U32 R17, RZ, RZ, RZ ;  /* 0x000000ffff117224 */ /* 0x000fe200078e00ff */
[----:B------:R-:W-:-:S07]  /*0210*/  CS2R R4, SRZ ;  /* 0x0000000000047805 */ /* 0x000fce000001ff00 */
.L_x_8:
[----:B------:R-:W-:-:S05]  /*0220*/  IMAD.WIDE.U32 R10, R17, 0x4, R6 ;  /* 0x00000004110a7825 */ /* 0x000fca00078e0006 */
[----:B------:R0:W5:Y:S01]  /*0230*/  LDG.E R16, desc[UR4][R10.64+0x4] ;  /* 0x000004040a107981 */ /* 0x000162000c1e1900 */
[----:B------:R-:W-:-:S07]  /*0240*/  IMAD.MOV.U32 R19, RZ, RZ, RZ ;  /* 0x000000ffff137224 */ /* 0x000fce00078e00ff */
.L_x_7:
[----:B-----5:R-:W-:Y:S01]  /*0250*/  SHF.R.U32.HI R24, RZ, R19, R16 ;  /* 0x00000013ff187219 */ /* 0x020fe20000011610 */
[----:B0-----:R-:W-:-:S03]  /*0260*/  IMAD.SHL.U32 R10, R17, 0x20, RZ ;  /* 0x00000020110a7824 */ /* 0x001fc600078e00ff */
[----:B------:R-:W-:Y:S01]  /*0270*/  LOP3.LUT R11, R24, 0x1, RZ, 0xc0, !PT ;  /* 0x00000001180b7812 */ /* 0x000fe200078ec0ff */
[----:B------:R-:W-:-:S03]  /*0280*/  IMAD.IADD R10, R10, 0x1, R19 ;  /* 0x000000010a0a7824 */ /* 0x000fc600078e0213 */
[----:B------:R-:W-:Y:S01]  /*0290*/  ISETP.NE.U32.AND P0, PT, R11, 0x1, PT ;  /* 0x000000010b00780c */ /* 0x000fe20003f05070 */
[----:B------:R-:W-:-:S03]  /*02a0*/  IMAD R11, R10, 0x5, RZ ;  /* 0x000000050a0b7824 */ /* 0x000fc600078e02ff */
[----:B------:R-:W-:Y:S01]  /*02b0*/  R2P PR, R24, 0x7e ;  /* 0x0000007e18007804 */ /* 0x000fe20000000000 */
[----:B------:R-:W-:-:S08]  /*02c0*/  IMAD.WIDE.U32 R10, R11, 0x4, R8 ;  /* 0x000000040b0a7825 */ /* 0x000fd000078e0008 */
[----:B------:R-:W2:Y:S04]  /*02d0*/  @!P0 LDG.E R18, desc[UR4][R10.64] ;  /* 0x000000040a128981 */ /* 0x000ea8000c1e1900 */
[----:B------:R-:W3:Y:S04]  /*02e0*/  @!P0 LDG.E R20, desc[UR4][R10.64+0x10] ;  /* 0x000010040a148981 */ /* 0x000ee8000c1e1900 */
[----:B------:R-:W4:Y:S04]  /*02f0*/  @P1 LDG.E R22, desc[UR4][R10.64+0x14] ;  /* 0x000014040a161981 */ /* 0x000f28000c1e1900 */
[----:B------:R-:W4:Y:S04]  /*0300*/  @P2 LDG.E R26, desc[UR4][R10.64+0x28] ;  /* 0x000028040a1a2981 */ /* 0x000f28000c1e1900 */
[----:B------:R-:W4:Y:S04]  /*0310*/  @!P0 LDG.E R21, desc[UR4][R10.64+0x4] ;  /* 0x000004040a158981 */ /* 0x000f28000c1e1900 */
[----:B------:R-:W4:Y:S04]  /*0320*/  @!P0 LDG.E R23, desc[UR4][R10.64+0xc] ;  /* 0x00000c040a178981 */ /* 0x000f28000c1e1900 */
[----:B------:R-:W4:Y:S04]  /*0330*/  @P1 LDG.E R25, desc[UR4][R10.64+0x18] ;  /* 0x000018040a191981 */ /* 0x000f28000c1e1900 */
[----:B------:R-:W4:Y:S04]  /*0340*/  @P3 LDG.E R28, desc[UR4][R10.64+0x3c] ;  /* 0x00003c040a1c3981 */ /* 0x000f28000c1e1900 */
[----:B------:R-:W4:Y:S01]  /*0350*/  @P6 LDG.E R27, desc[UR4][R10.64+0x7c] ;  /* 0x00007c040a1b6981 */ /* 0x000f22000c1e1900 */
[----:B--2---:R-:W-:-:S03]  /*0360*/  @!P0 LOP3.LUT R15, R15, R18, RZ, 0x3c, !PT ;  /* 0x000000120f0f8212 */ /* 0x004fc600078e3cff */
[----:B------:R-:W2:Y:S01]  /*0370*/  @!P0 LDG.E R18, desc[UR4][R10.64+0x8] ;  /* 0x000008040a128981 */ /* 0x000ea2000c1e1900 */
[----:B---3--:R-:W-:-:S03]  /*0380*/  @!P0 LOP3.LUT R3, R3, R20, RZ, 0x3c, !PT ;  /* 0x0000001403038212 */ /* 0x008fc600078e3cff */
[----:B------:R-:W3:Y:S01]  /*0390*/  @P1 LDG.E R20, desc[UR4][R10.64+0x24] ;  /* 0x000024040a141981 */ /* 0x000ee2000c1e1900 */
[----:B----4-:R-:W-:-:S03]  /*03a0*/  @P1 LOP3.LUT R15, R15, R22, RZ, 0x3c, !PT ;  /* 0x000000160f0f1212 */ /* 0x010fc600078e3cff */
[----:B------:R-:W4:Y:S01]  /*03b0*/  @P2 LDG.E R22, desc[UR4][R10.64+0x38] ;  /* 0x000038040a162981 */ /* 0x000f22000c1e1900 */
[----:B------:R-:W-:-:S03]  /*03c0*/  @P2 LOP3.LUT R15, R15, R26, RZ, 0x3c, !PT ;  /* 0x0000001a0f0f2212 */ /* 0x000fc600078e3cff */
[----:B------:R-:W4:Y:S01]  /*03d0*/  @P4 LDG.E R26, desc[UR4][R10.64+0x50] ;  /* 0x000050040a1a4981 */ /* 0x000f22000c1e1900 */
[----:B------:R-:W-:-:S03]  /*03e0*/  @!P0 LOP3.LUT R4, R4, R21, RZ, 0x3c, !PT ;  /* 0x0000001504048212 */ /* 0x000fc600078e3cff */
[----:B------:R-:W4:Y:S01]  /*03f0*/  @P1 LDG.E R21, desc[UR4][R10.64+0x20] ;  /* 0x000020040a151981 */ /* 0x000f22000c1e1900 */
[----:B------:R-:W-:-:S03]  /*0400*/  @!P0 LOP3.LUT R2, R2, R23, RZ, 0x3c, !PT ;  /* 0x0000001702028212 */ /* 0x000fc600078e3cff */
[----:B------:R-:W4:Y:S01]  /*0410*/  @P2 LDG.E R23, desc[UR4][R10.64+0x2c] ;  /* 0x00002c040a172981 */ /* 0x000f22000c1e1900 */
[----:B------:R-:W-:-:S03]  /*0420*/  @P1 LOP3.LUT R4, R4, R25, RZ, 0x3c, !PT ;  /* 0x0000001904041212 */ /* 0x000fc600078e3cff */
[----:B------:R-:W4:Y:S01]  /*0430*/  @P2 LDG.E R25, desc[UR4][R10.64+0x34] ;  /* 0x000034040a192981 */ /* 0x000f22000c1e1900 */
[----:B--2---:R-:W-:-:S03]  /*0440*/  @!P0 LOP3.LUT R5, R5, R18, RZ, 0x3c, !PT ;  /* 0x0000001205058212 */ /* 0x004fc600078e3cff */
[----:B------:R-:W2:Y:S01]  /*0450*/  @P1 LDG.E R18, desc[UR4][R10.64+0x1c] ;  /* 0x00001c040a121981 */ /* 0x000ea2000c1e1900 */
[----:B---3--:R-:W-:-:S03]  /*0460*/  @P1 LOP3.LUT R3, R3, R20, RZ, 0x3c, !PT ;  /* 0x0000001403031212 */ /* 0x008fc600078e3cff */
[----:B------:R-:W3:Y:S01]  /*0470*/  @P2 LDG.E R20, desc[UR4][R10.64+0x30] ;  /* 0x000030040a142981 */ /* 0x000ee2000c1e1900 */
[----:B----4-:R-:W-:-:S03]  /*0480*/  @P2 LOP3.LUT R3, R3, R22, RZ, 0x3c, !PT ;  /* 0x0000001603032212 */ /* 0x010fc600078e3cff */
[----:B------:R-:W4:Y:S01]  /*0490*/  @P3 LDG.E R22, desc[UR4][R10.64+0x4c] ;  /* 0x00004c040a163981 */ /* 0x000f22000c1e1900 */
[----:B------:R-:W-:-:S04]  /*04a0*/  @P3 LOP3.LUT R15, R15, R28, RZ, 0x3c, !PT ;  /* 0x0000001c0f0f3212 */ /* 0x000fc800078e3cff */
[----:B------:R-:W-:Y:S02]  /*04b0*/  @P4 LOP3.LUT R15, R15, R26, RZ, 0x3c, !PT ;  /* 0x0000001a0f0f4212 */ /* 0x000fe400078e3cff */
[----:B------:R-:W-:Y:S01]  /*04c0*/  @P1 LOP3.LUT R2, R2, R21, RZ, 0x3c, !PT ;  /* 0x0000001502021212 */ /* 0x000fe200078e3cff */
[----:B------:R-:W4:Y:S04]  /*04d0*/  @P5 LDG.E R26, desc[UR4][R10.64+0x64] ;  /* 0x000064040a1a5981 */ /* 0x000f28000c1e1900 */
[----:B------:R-:W4:Y:S01]  /*04e0*/  @P3 LDG.E R21, desc[UR4][R10.64+0x40] ;  /* 0x000040040a153981 */ /* 0x000f22000c1e1900 */
[----:B------:R-:W-:Y:S02]  /*04f0*/  @P2 LOP3.LUT R4, R4, R23, RZ, 0x3c, !PT ;  /* 0x0000001704042212 */ /* 0x000fe400078e3cff */
[----:B------:R-:W-:Y:S01]  /*0500*/  @P2 LOP3.LUT R2, R2, R25, RZ, 0x3c, !PT ;  /* 0x0000001902022212 */ /* 0x000fe200078e3cff */
[----:B------:R-:W4:Y:S04]  /*0510*/  @P3 LDG.E R23, desc[UR4][R10.64+0x48] ;  /* 0x000048040a173981 */ /* 0x000f28000c1e1900 */
[----:B------:R-:W4:Y:S01]  /*0520*/  @P4 LDG.E R25, desc[UR4][R10.64+0x54] ;  /* 0x000054040a194981 */ /* 0x000f22000c1e1900 */
[----:B--2---:R-:W-:-:S03]  /*0530*/  @P1 LOP3.LUT R5, R5, R18, RZ, 0x3c, !PT ;  /* 0x0000001205051212 */ /* 0x004fc600078e3cff */
[----:B------:R-:W2:Y:S01]  /*0540*/  @P3 LDG.E R18, desc[UR4][R10.64+0x44] ;  /* 0x000044040a123981 */ /* 0x000ea2000c1e1900 */
[----:B---3--:R-:W-:-:S03]  /*0550*/  @P2 LOP3.LUT R5, R5, R20, RZ, 0x3c, !PT ;  /* 0x0000001405052212 */ /* 0x008fc600078e3cff */
[----:B------:R-:W3:Y:S01]  /*0560*/  @P4 LDG.E R20, desc[UR4][R10.64+0x58] ;  /* 0x000058040a144981 */ /* 0x000ee2000c1e1900 */
[----:B----4-:R-:W-:-:S03]  /*0570*/  @P3 LOP3.LUT R3, R3, R22, RZ, 0x3c, !PT ;  /* 0x0000001603033212 */ /* 0x010fc600078e3cff */
[----:B------:R-:W4:Y:S01]  /*0580*/  @P4 LDG.E R22, desc[UR4][R10.64+0x60] ;  /* 0x000060040a164981 */ /* 0x000f22000c1e1900 */
[----:B------:R-:W-:Y:S02]  /*0590*/  LOP3.LUT P0, RZ, R24, 0x80, RZ, 0xc0, !PT ;  /* 0x0000008018ff7812 */ /* 0x000fe4000780c0ff */
[----:B------:R-:W-:Y:S02]  /*05a0*/  @P5 LOP3.LUT R15, R15, R26, RZ, 0x3c, !PT ;  /* 0x0000001a0f0f5212 */ /* 0x000fe400078e3cff */
[----:B------:R-:W4:Y:S01]  /*05b0*/  @P6 LDG.E R26, desc[UR4][R10.64+0x78] ;  /* 0x000078040a1a6981 */ /* 0x000f22000c1e1900 */
[----:B------:R-:W-:-:S03]  /*05c0*/  @P3 LOP3.LUT R4, R4, R21, RZ, 0x3c, !PT ;  /* 0x0000001504043212 */ /* 0x000fc600078e3cff */
[----:B------:R-:W4:Y:S01]  /*05d0*/  @P4 LDG.E R21, desc[UR4][R10.64+0x5c] ;  /* 0x00005c040a154981 */ /* 0x000f22000c1e1900 */
[----:B------:R-:W-:-:S03]  /*05e0*/  @P3 LOP3.LUT R2, R2, R23, RZ, 0x3c, !PT ;  /* 0x0000001702023212 */ /* 0x000fc600078e3cff */
[----:B------:R-:W4:Y:S01]  /*05f0*/  @P5 LDG.E R23, desc[UR4][R10.64+0x68] ;  /* 0x000068040a175981 */ /* 0x000f22000c1e1900 */
[----:B------:R-:W-:-:S03]  /*0600*/  @P4 LOP3.LUT R4, R4, R25, RZ, 0x3c, !PT ;  /* 0x0000001904044212 */ /* 0x000fc600078e3cff */
[----:B------:R-:W4:Y:S01]  /*0610*/  @P5 LDG.E R25, desc[UR4][R10.64+0x70] ;  /* 0x000070040a195981 */ /* 0x000f22000c1e1900 */
[----:B--2---:R-:W-:-:S03]  /*0620*/  @P3 LOP3.LUT R5, R5, R18, RZ, 0x3c, !PT ;  /* 0x0000001205053212 */ /* 0x004fc600078e3cff */
[----:B------:R-:W2:Y:S01]  /*0630*/  @P5 LDG.E R18, desc[UR4][R10.64+0x6c] ;  /* 0x00006c040a125981 */ /* 0x000ea2000c1e1900 */
[----:B---3--:R-:W-:-:S03]  /*0640*/  @P4 LOP3.LUT R5, R5, R20, RZ, 0x3c, !PT ;  /* 0x0000001405054212 */ /* 0x008fc600078e3cff */
[----:B------:R-:W3:Y:S01]  /*0650*/  @P5 LDG.E R20, desc[UR4][R10.64+0x74] ;  /* 0x000074040a145981 */ /* 0x000ee2000c1e1900 */
[----:B----4-:R-:W-:-:S03]  /*0660*/  @P4 LOP3.LUT R3, R3, R22, RZ, 0x3c, !PT ;  /* 0x0000001603034212 */ /* 0x010fc600078e3cff */
[----:B------:R-:W4:Y:S01]  /*0670*/  @P0 LDG.E R22, desc[UR4][R10.64+0x8c] ;  /* 0x00008c040a160981 */ /* 0x000f22000c1e1900 */
[----:B------:R-:W-:-:S03]  /*0680*/  @P6 LOP3.LUT R15, R15, R26, RZ, 0x3c, !PT ;  /* 0x0000001a0f0f6212 */ /* 0x000fc600078e3cff */
        /* <DEDUP_REMOVED lines=13> */
[----:B------:R-:W-:Y:S02]  /*0760*/  @P6 LOP3.LUT R4, R4, R27, RZ, 0x3c, !PT ;  /* 0x0000001b04046212 */ /* 0x000fe400078e3cff */
[----:B------:R-:W-:Y:S02]  /*0770*/  @P6 LOP3.LUT R2, R2, R21, RZ, 0x3c, !PT ;  /* 0x0000001502026212 */ /* 0x000fe400078e3cff */
[----:B------:R-:W-:Y:S02]  /*0780*/  @P0 LOP3.LUT R4, R4, R23, RZ, 0x3c, !PT ;  /* 0x0000001704040212 */ /* 0x000fe400078e3cff */
[----:B------:R-:W-:Y:S02]  /*0790*/  @P0 LOP3.LUT R2, R2, R25, RZ, 0x3c, !PT ;  /* 0x0000001902020212 */ /* 0x000fe400078e3cff */
[----:B--2---:R-:W-:Y:S02]  /*07a0*/  @P6 LOP3.LUT R5, R5, R18, RZ, 0x3c, !PT ;  /* 0x0000001205056212 */ /* 0x004fe400078e3cff */
[----:B---3--:R-:W-:-:S02]  /*07b0*/  @P6 LOP3.LUT R3, R3, R20, RZ, 0x3c, !PT ;  /* 0x0000001403036212 */ /* 0x008fc400078e3cff */
[----:B----4-:R-:W-:Y:S02]  /*07c0*/  @P0 LOP3.LUT R5, R5, R22, RZ, 0x3c, !PT ;  /* 0x0000001605050212 */ /* 0x010fe400078e3cff */
[----:B------:R-:W-:Y:S02]  /*07d0*/  @P0 LOP3.LUT R3, R3, R26, RZ, 0x3c, !PT ;  /* 0x0000001a03030212 */ /* 0x000fe400078e3cff */
[----:B------:R-:W-:-:S13]  /*07e0*/  R2P PR, R24.B1, 0x7f ;  /* 0x0000007f18007804 */ /* 0x000fda0000001000 */
[----:B------:R-:W2:Y:S04]  /*07f0*/  @P0 LDG.E R18, desc[UR4][R10.64+0xa0] ;  /* 0x0000a0040a120981 */ /* 0x000ea8000c1e1900 */
[----:B------:R-:W3:Y:S04]  /*0800*/  @P1 LDG.E R22, desc[UR4][R10.64+0xb4] ;  /* 0x0000b4040a161981 */ /* 0x000ee8000c1e1900 */
[----:B------:R-:W4:Y:S04]  /*0810*/  @P2 LDG.E R26, desc[UR4][R10.64+0xc8] ;  /* 0x0000c8040a1a2981 */ /* 0x000f28000c1e1900 */
[----:B------:R-:W4:Y:S04]  /*0820*/  @P3 LDG.E R28, desc[UR4][R10.64+0xdc] ;  /* 0x0000dc040a1c3981 */ /* 0x000f28000c1e1900 */
[----:B------:R-:W4:Y:S04]  /*0830*/  @P0 LDG.E R23, desc[UR4][R10.64+0xa4] ;  /* 0x0000a4040a170981 */ /* 0x000f28000c1e1900 */
[----:B------:R-:W4:Y:S04]  /*0840*/  @P0 LDG.E R20, desc[UR4][R10.64+0xa8] ;  /* 0x0000a8040a140981 */ /* 0x000f28000c1e1900 */
[----:B------:R-:W4:Y:S04]  /*0850*/  @P4 LDG.E R25, desc[UR4][R10.64+0xf0] ;  /* 0x0000f0040a194981 */ /* 0x000f28000c1e1900 */
        /* <DEDUP_REMOVED lines=21> */
[----:B------:R-:W-:Y:S02]  /*09b0*/  LOP3.LUT P0, RZ, R24, 0x8000, RZ, 0xc0, !PT ;  /* 0x0000800018ff7812 */ /* 0x000fe4000780c0ff */
[----:B----4-:R-:W-:Y:S01]  /*09c0*/  @P5 LOP3.LUT R15, R15, R26, RZ, 0x3c, !PT ;  /* 0x0000001a0f0f5212 */ /* 0x010fe200078e3cff */
[----:B------:R-:W4:Y:S04]  /*09d0*/  @P3 LDG.E R24, desc[UR4][R10.64+0xe4] ;  /* 0x0000e4040a183981 */ /* 0x000f28000c1e1900 */
[----:B------:R-:W2:Y:S01]  /*09e0*/  @P6 LDG.E R26, desc[UR4][R10.64+0x118] ;  /* 0x000118040a1a6981 */ /* 0x000ea2000c1e1900 */
        /* <DEDUP_REMOVED lines=8> */
[----:B---3--:R-:W-:-:S03]  /*0a70*/  @P2 LOP3.LUT R3, R3, R22, RZ, 0x3c, !PT ;  /* 0x0000001603032212 */ /* 0x008fc600078e3cff */
[----:B------:R-:W3:Y:S01]  /*0a80*/  @P4 LDG.E R22, desc[UR4][R10.64+0x100] ;  /* 0x000100040a164981 */ /* 0x000ee2000c1e1900 */
[----:B--2---:R-:W-:-:S03]  /*0a90*/  @P6 LOP3.LUT R15, R15, R26, RZ, 0x3c, !PT ;  /* 0x0000001a0f0f6212 */ /* 0x004fc600078e3cff */
[----:B------:R-:W2:Y:S01]  /*0aa0*/  @P0 LDG.E R26, desc[UR4][R10.64+0x12c] ;  /* 0x00012c040a1a0981 */ /* 0x000ea2000c1e1900 */
[----:B----4-:R-:W-:-:S03]  /*0ab0*/  @P2 LOP3.LUT R2, R2, R23, RZ, 0x3c, !PT ;  /* 0x0000001702022212 */ /* 0x010fc600078e3cff */
[----:B------:R-:W4:Y:S01]  /*0ac0*/  @P4 LDG.E R23, desc[UR4][R10.64+0xfc] ;  /* 0x0000fc040a174981 */ /* 0x000f22000c1e1900 */
[----:B------:R-:W-:-:S03]  /*0ad0*/  @P2 LOP3.LUT R5, R5, R20, RZ, 0x3c, !PT ;  /* 0x0000001405052212 */ /* 0x000fc600078e3cff */
[----:B------:R-:W4:Y:S01]  /*0ae0*/  @P4 LDG.E R20, desc[UR4][R10.64+0xf8] ;  /* 0x0000f8040a144981 */ /* 0x000f22000c1e1900 */
[----:B------:R-:W-:Y:S02]  /*0af0*/  @P3 LOP3.LUT R2, R2, R27, RZ, 0x3c, !PT ;  /* 0x0000001b02023212 */ /* 0x000fe400078e3cff */
[----:B------:R-:W-:Y:S01]  /*0b00*/  @P3 LOP3.LUT R4, R4, R25, RZ, 0x3c, !PT ;  /* 0x0000001904043212 */ /* 0x000fe200078e3cff */
[----:B------:R-:W4:Y:S01]  /*0b10*/  @P5 LDG.E R27, desc[UR4][R10.64+0x110] ;  /* 0x000110040a1b5981 */ /* 0x000f22000c1e1900 */
[----:B------:R-:W-:-:S03]  /*0b20*/  @P3 LOP3.LUT R5, R5, R24, RZ, 0x3c, !PT ;  /* 0x0000001805053212 */ /* 0x000fc600078e3cff */
[----:B------:R-:W4:Y:S04]  /*0b30*/  @P5 LDG.E R25, desc[UR4][R10.64+0x108] ;  /* 0x000108040a195981 */ /* 0x000f28000c1e1900 */
        /* <DEDUP_REMOVED lines=19> */
[----:B------:R-:W-:-:S05]  /*0c70*/  VIADD R19, R19, 0x10 ;  /* 0x0000001013137836 */ /* 0x000fca0000000000 */
[----:B------:R-:W-:Y:S02]  /*0c80*/  ISETP.NE.AND P1, PT, R19, 0x20, PT ;  /* 0x000000201300780c */ /* 0x000fe40003f25270 */
[----:B------:R-:W-:Y:S02]  /*0c90*/  @P5 LOP3.LUT R3, R3, R18, RZ, 0x3c, !PT ;  /* 0x0000001203035212 */ /* 0x000fe400078e3cff */
[----:B------:R-:W-:Y:S02]  /*0ca0*/  @P6 LOP3.LUT R4, R4, R21, RZ, 0x3c, !PT ;  /* 0x0000001504046212 */ /* 0x000fe400078e3cff */
[----:B---3--:R-:W-:-:S04]  /*0cb0*/  @P6 LOP3.LUT R3, R3, R22, RZ, 0x3c, !PT ;  /* 0x0000001603036212 */ /* 0x008fc800078e3cff */
[----:B--2---:R-:W-:Y:S02]  /*0cc0*/  @P0 LOP3.LUT R3, R3, R26, RZ, 0x3c, !PT ;  /* 0x0000001a03030212 */ /* 0x004fe400078e3cff */
[----:B----4-:R-:W-:Y:S02]  /*0cd0*/  @P6 LOP3.LUT R2, R2, R23, RZ, 0x3c, !PT ;  /* 0x0000001702026212 */ /* 0x010fe400078e3cff */
[----:B------:R-:W-:Y:S02]  /*0ce0*/  @P6 LOP3.LUT R5, R5, R20, RZ, 0x3c, !PT ;  /* 0x0000001405056212 */ /* 0x000fe400078e3cff */
[----:B------:R-:W-:Y:S02]  /*0cf0*/  @P0 LOP3.LUT R2, R2, R27, RZ, 0x3c, !PT ;  /* 0x0000001b02020212 */ /* 0x000fe400078e3cff */
[----:B------:R-:W-:Y:S02]  /*0d00*/  @P0 LOP3.LUT R4, R4, R25, RZ, 0x3c, !PT ;  /* 0x0000001904040212 */ /* 0x000fe400078e3cff */
[----:B------:R-:W-:Y:S01]  /*0d10*/  @P0 LOP3.LUT R5, R5, R24, RZ, 0x3c, !PT ;  /* 0x0000001805050212 */ /* 0x000fe200078e3cff */
[----:B------:R-:W-:Y:S06]  /*0d20*/  @P1 BRA `(.L_x_7) ;  /* 0xfffffff400481947 */ /* 0x000fec000383ffff */
[----:B------:R-:W-:-:S05]  /*0d30*/  VIADD R17, R17, 0x1 ;  /* 0x0000000111117836 */ /* 0x000fca0000000000 */
[----:B------:R-:W-:-:S13]  /*0d40*/  ISETP.NE.AND P0, PT, R17, 0x5, PT ;  /* 0x000000051100780c */ /* 0x000fda0003f05270 */
[----:B------:R-:W-:Y:S05]  /*0d50*/  @P0 BRA `(.L_x_8) ;  /* 0xfffffff400300947 */ /* 0x000fea000383ffff */
[----:B------:R0:W-:Y:S01]  /*0d60*/  STG.E.64 desc[UR4][R6.64+0x8], R4 ;  /* 0x0000080406007986 */ /* 0x0001e2000c101b04 */
[----:B------:R-:W-:Y:S01]  /*0d70*/  VIADD R14, R14, 0x1 ;  /* 0x000000010e0e7836 */ /* 0x000fe20000000000 */
[----:B------:R-:W-:Y:S02]  /*0d80*/  LOP3.LUT R11, R13, 0x3, RZ, 0xc0, !PT ;  /* 0x000000030d0b7812 */ /* 0x000fe400078ec0ff */
[----:B------:R0:W-:Y:S02]  /*0d90*/  STG.E.64 desc[UR4][R6.64+0x10], R2 ;  /* 0x0000100206007986 */ /* 0x0001e4000c101b04 */
[----:B------:R-:W-:Y:S02]  /*0da0*/  ISETP.GE.U32.AND P0, PT, R14, R11, PT ;  /* 0x0000000b0e00720c */ /* 0x000fe40003f06070 */
[----:B------:R0:W-:Y:S11]  /*0db0*/  STG.E desc[UR4][R6.64+0x4], R15 ;  /* 0x0000040f06007986 */ /* 0x0001f6000c101904 */
[----:B------:R-:W-:Y:S05]  /*0dc0*/  @!P0 BRA `(.L_x_9) ;  /* 0xfffffff400048947 */ /* 0x000fea000383ffff */
.L_x_6:
[----:B------:R-:W-:Y:S05]  /*0dd0*/  BSYNC.RECONVERGENT B1 ;  /* 0x0000000000017941 */ /* 0x000fea0003800200 */
.L_x_5:
[C---:B------:R-:W-:Y:S01]  /*0de0*/  ISETP.GT.U32.AND P0, PT, R13.reuse, 0x3, PT ;  /* 0x000000030d00780c */ /* 0x040fe20003f04070 */
[----:B------:R-:W-:Y:S01]  /*0df0*/  VIADD R12, R12, 0x1 ;  /* 0x000000010c0c7836 */ /* 0x000fe20000000000 */
[--C-:B------:R-:W-:Y:S02]  /*0e00*/  SHF.R.U64 R13, R13, 0x2, R0.reuse ;  /* 0x000000020d0d7819 */ /* 0x100fe40000001200 */
[----:B------:R-:W-:Y:S02]  /*0e10*/  ISETP.GT.U32.AND.EX P0, PT, R0, RZ, PT, P0 ;  /* 0x000000ff0000720c */ /* 0x000fe40003f04100 */
[----:B------:R-:W-:-:S11]  /*0e20*/  SHF.R.U32.HI R0, RZ, 0x2, R0 ;  /* 0x00000002ff007819 */ /* 0x000fd60000011600 */
[----:B------:R-:W-:Y:S05]  /*0e30*/  @P0 BRA `(.L_x_10) ;  /* 0xfffffff000c80947 */ /* 0x000fea000383ffff */
.L_x_4:
[----:B------:R-:W-:Y:S05]  /*0e40*/  BSYNC.RECONVERGENT B0 ;  /* 0x0000000000007941 */ /* 0x000fea0003800200 */
.L_x_3:
[----:B------:R-:W-:Y:S04]  /*0e50*/  STG.E.64 desc[UR4][R6.64+0x18], RZ ;  /* 0x000018ff06007986 */ /* 0x000fe8000c101b04 */
[----:B------:R-:W-:Y:S04]  /*0e60*/  STG.E desc[UR4][R6.64+0x20], RZ ;  /* 0x000020ff06007986 */ /* 0x000fe8000c101904 */
[----:B------:R-:W-:Y:S01]  /*0e70*/  STG.E.64 desc[UR4][R6.64+0x28], RZ ;  /* 0x000028ff06007986 */ /* 0x000fe2000c101b04 */
[----:B------:R-:W-:Y:S05]  /*0e80*/  EXIT ;  /* 0x000000000000794d */ /* 0x000fea0003800000 */
.L_x_11:
        /* <DEDUP_REMOVED lines=15> */
.L_x_13:


//--------------------- .nv.global.init           --------------------------
	.section	.nv.global.init,"aw",@progbits
	.align	4
.nv.global.init:
	.type		mrg32k3aM1SubSeq,@object
	.size		mrg32k3aM1SubSeq,(mrg32k3aM2SubSeq - mrg32k3aM1SubSeq)
mrg32k3aM1SubSeq:
        /*0000*/ 	.byte	0x0b, 0xcc, 0xee, 0x04, 0x73, 0x29, 0x8b, 0x6f, 0xf6, 0x53, 0x03, 0xf6, 0x23, 0xf6, 0xea, 0xda
        /* <DEDUP_REMOVED lines=125> */
	.type		mrg32k3aM2SubSeq,@object
	.size		mrg32k3aM2SubSeq,(mrg32k3aM1 - mrg32k3aM2SubSeq)
mrg32k3aM2SubSeq:
        /* <DEDUP_REMOVED lines=126> */
	.type		mrg32k3aM1,@object
	.size		mrg32k3aM1,(mrg32k3aM1Seq - mrg32k3aM1)
mrg32k3aM1:
        /* <DEDUP_REMOVED lines=144> */
	.type		mrg32k3aM1Seq,@object
	.size		mrg32k3aM1Seq,(mrg32k3aM2 - mrg32k3aM1Seq)
mrg32k3aM1Seq:
        /* <DEDUP_REMOVED lines=144> */
	.type		mrg32k3aM2,@object
	.size		mrg32k3aM2,(mrg32k3aM2Seq - mrg32k3aM2)
mrg32k3aM2:
        /* <DEDUP_REMOVED lines=144> */
	.type		mrg32k3aM2Seq,@object
	.size		mrg32k3aM2Seq,(precalc_xorwow_matrix - mrg32k3aM2Seq)
mrg32k3aM2Seq:
        /* <DEDUP_REMOVED lines=144> */
	.type		precalc_xorwow_matrix,@object
	.size		precalc_xorwow_matrix,(precalc_xorwow_offset_matrix - precalc_xorwow_matrix)
precalc_xorwow_matrix:
        /* <DEDUP_REMOVED lines=6400> */
	.type		precalc_xorwow_offset_matrix,@object
	.size		precalc_xorwow_offset_matrix,(.L_1 - precalc_xorwow_offset_matrix)
precalc_xorwow_offset_matrix:
        /* <DEDUP_REMOVED lines=6400> */
.L_1:


//--------------------- .nv.shared.reserved.0     --------------------------
	.section	.nv.shared.reserved.0,"aw",@nobits
	.weak		__nv_reservedSMEM_offset_0_alias
	.size		__nv_reservedSMEM_offset_0_alias, 0, 64
	.other		__nv_reservedSMEM_offset_0_alias,@"STO_CUDA_RESERVED_SHARED STV_DEFAULT"
__nv_reservedSMEM_offset_0_alias:
	.zero		0
	.zero		64


//--------------------- .nv.constant0._Z15generate_kernelP17curandStateXORWOWPfPi --------------------------
	.section	.nv.constant0._Z15generate_kernelP17curandStateXORWOWPfPi,"a",@progbits
	.sectionflags	@""
	.align	4
.nv.constant0._Z15generate_kernelP17curandStateXORWOWPfPi:
	.zero		920


//--------------------- .nv.constant0._Z12setup_kernelP17curandStateXORWOW --------------------------
	.section	.nv.constant0._Z12setup_kernelP17curandStateXORWOW,"a",@progbits
	.sectionflags	@""
	.align	4
.nv.constant0._Z12setup_kernelP17curandStateXORWOW:
	.zero		904


//--------------------- SYMBOLS --------------------------

	.type		.nv.reservedSmem.offset0,@object
	.size		.nv.reservedSmem.offset0,0x4
